//
// Generated by NVIDIA NVVM Compiler
//
// Compiler Build ID: CL-36424714
// Cuda compilation tools, release 13.0, V13.0.88
// Based on NVVM 20.0.0
//

.version 9.0
.target sm_100
.address_size 64

	// .globl	_Z22quantize_to_nf4_kernelPKfPhPfi
.const .align 4 .b8 nf4_quantiles[64] = {0, 0, 128, 191, 42, 58, 50, 191, 244, 108, 6, 191, 85, 48, 202, 190, 224, 156, 145, 190, 54, 60, 61, 190, 163, 146, 186, 189, 0, 0, 0, 0, 163, 146, 186, 61, 54, 60, 61, 62, 224, 156, 145, 62, 85, 48, 202, 62, 244, 108, 6, 63, 42, 58, 50, 63, 0, 0, 128, 63};
.extern .shared .align 16 .b8 shared_mem[];

.visible .entry _Z22quantize_to_nf4_kernelPKfPhPfi(
	.param .u64 .ptr .align 1 _Z22quantize_to_nf4_kernelPKfPhPfi_param_0,
	.param .u64 .ptr .align 1 _Z22quantize_to_nf4_kernelPKfPhPfi_param_1,
	.param .u64 .ptr .align 1 _Z22quantize_to_nf4_kernelPKfPhPfi_param_2,
	.param .u32 _Z22quantize_to_nf4_kernelPKfPhPfi_param_3
)
{
	.reg .pred 	%p<24>;
	.reg .b32 	%r<49>;
	.reg .b32 	%f<69>;
	.reg .b64 	%rd<15>;

	ld.param.u64 	%rd6, [_Z22quantize_to_nf4_kernelPKfPhPfi_param_0];
	ld.param.u64 	%rd4, [_Z22quantize_to_nf4_kernelPKfPhPfi_param_1];
	ld.param.u64 	%rd5, [_Z22quantize_to_nf4_kernelPKfPhPfi_param_2];
	ld.param.u32 	%r14, [_Z22quantize_to_nf4_kernelPKfPhPfi_param_3];
	cvta.to.global.u64 	%rd1, %rd6;
	mov.u32 	%r1, %ctaid.x;
	mov.u32 	%r48, %tid.x;
	setp.ge.s32 	%p1, %r48, %r14;
	@%p1 bra 	$L__BB0_3;
	mul.lo.s32 	%r3, %r14, %r1;
	mov.u32 	%r4, %ntid.x;
	mov.u32 	%r17, shared_mem;
	mov.u32 	%r46, %r48;
$L__BB0_2:
	add.s32 	%r15, %r46, %r3;
	mul.wide.s32 	%rd7, %r15, 4;
	add.s64 	%rd8, %rd1, %rd7;
	ld.global.f32 	%f18, [%rd8];
	shl.b32 	%r16, %r46, 2;
	add.s32 	%r18, %r17, %r16;
	st.shared.f32 	[%r18], %f18;
	add.s32 	%r46, %r46, %r4;
	setp.lt.s32 	%p2, %r46, %r14;
	@%p2 bra 	$L__BB0_2;
$L__BB0_3:
	bar.sync 	0;
	mov.u32 	%r7, %ntid.x;
	setp.lt.u32 	%p3, %r7, 2;
	@%p3 bra 	$L__BB0_8;
	shl.b32 	%r19, %r48, 2;
	mov.u32 	%r20, shared_mem;
	add.s32 	%r8, %r20, %r19;
	mov.u32 	%r47, %r7;
$L__BB0_5:
	shr.u32 	%r10, %r47, 1;
	setp.ge.u32 	%p4, %r48, %r10;
	@%p4 bra 	$L__BB0_7;
	ld.shared.f32 	%f19, [%r8];
	shl.b32 	%r21, %r10, 2;
	add.s32 	%r22, %r8, %r21;
	ld.shared.f32 	%f20, [%r22];
	max.f32 	%f21, %f19, %f20;
	st.shared.f32 	[%r8], %f21;
$L__BB0_7:
	bar.sync 	0;
	setp.gt.u32 	%p5, %r47, 3;
	mov.u32 	%r47, %r10;
	@%p5 bra 	$L__BB0_5;
$L__BB0_8:
	setp.ne.s32 	%p6, %r48, 0;
	cvta.to.global.u64 	%rd9, %rd5;
	mul.wide.u32 	%rd10, %r1, 4;
	add.s64 	%rd2, %rd9, %rd10;
	@%p6 bra 	$L__BB0_10;
	ld.shared.f32 	%f22, [shared_mem];
	st.global.f32 	[%rd2], %f22;
$L__BB0_10:
	setp.ge.s32 	%p7, %r48, %r14;
	bar.sync 	0;
	ld.global.f32 	%f1, [%rd2];
	@%p7 bra 	$L__BB0_13;
	mul.lo.s32 	%r11, %r14, %r1;
	ld.const.f32 	%f2, [nf4_quantiles];
	ld.const.f32 	%f3, [nf4_quantiles+4];
	ld.const.f32 	%f4, [nf4_quantiles+8];
	ld.const.f32 	%f5, [nf4_quantiles+12];
	ld.const.f32 	%f6, [nf4_quantiles+16];
	ld.const.f32 	%f7, [nf4_quantiles+20];
	ld.const.f32 	%f8, [nf4_quantiles+24];
	ld.const.f32 	%f9, [nf4_quantiles+28];
	ld.const.f32 	%f10, [nf4_quantiles+32];
	ld.const.f32 	%f11, [nf4_quantiles+36];
	ld.const.f32 	%f12, [nf4_quantiles+40];
	ld.const.f32 	%f13, [nf4_quantiles+44];
	ld.const.f32 	%f14, [nf4_quantiles+48];
	ld.const.f32 	%f15, [nf4_quantiles+52];
	ld.const.f32 	%f16, [nf4_quantiles+56];
	cvta.to.global.u64 	%rd3, %rd4;
	setp.eq.f32 	%p8, %f1, 0f00000000;
	selp.f32 	%f17, 0f3F800000, %f1, %p8;
$L__BB0_12:
	add.s32 	%r23, %r48, %r11;
	mul.wide.s32 	%rd11, %r23, 4;
	add.s64 	%rd12, %rd1, %rd11;
	ld.global.f32 	%f23, [%rd12];
	div.rn.f32 	%f24, %f23, %f17;
	sub.f32 	%f25, %f24, %f2;
	abs.f32 	%f26, %f25;
	min.f32 	%f27, %f26, 0f4E6E6B28;
	sub.f32 	%f28, %f24, %f3;
	abs.f32 	%f29, %f28;
	setp.lt.f32 	%p9, %f29, %f27;
	selp.f32 	%f30, %f29, %f27, %p9;
	sub.f32 	%f31, %f24, %f4;
	abs.f32 	%f32, %f31;
	setp.lt.f32 	%p10, %f32, %f30;
	selp.f32 	%f33, %f32, %f30, %p10;
	sub.f32 	%f34, %f24, %f5;
	abs.f32 	%f35, %f34;
	setp.lt.f32 	%p11, %f35, %f33;
	selp.f32 	%f36, %f35, %f33, %p11;
	sub.f32 	%f37, %f24, %f6;
	abs.f32 	%f38, %f37;
	setp.lt.f32 	%p12, %f38, %f36;
	selp.f32 	%f39, %f38, %f36, %p12;
	sub.f32 	%f40, %f24, %f7;
	abs.f32 	%f41, %f40;
	setp.lt.f32 	%p13, %f41, %f39;
	selp.f32 	%f42, %f41, %f39, %p13;
	sub.f32 	%f43, %f24, %f8;
	abs.f32 	%f44, %f43;
	setp.lt.f32 	%p14, %f44, %f42;
	selp.f32 	%f45, %f44, %f42, %p14;
	sub.f32 	%f46, %f24, %f9;
	abs.f32 	%f47, %f46;
	setp.lt.f32 	%p15, %f47, %f45;
	selp.f32 	%f48, %f47, %f45, %p15;
	sub.f32 	%f49, %f24, %f10;
	abs.f32 	%f50, %f49;
	setp.lt.f32 	%p16, %f50, %f48;
	selp.f32 	%f51, %f50, %f48, %p16;
	sub.f32 	%f52, %f24, %f11;
	abs.f32 	%f53, %f52;
	setp.lt.f32 	%p17, %f53, %f51;
	selp.f32 	%f54, %f53, %f51, %p17;
	sub.f32 	%f55, %f24, %f12;
	abs.f32 	%f56, %f55;
	setp.lt.f32 	%p18, %f56, %f54;
	selp.f32 	%f57, %f56, %f54, %p18;
	sub.f32 	%f58, %f24, %f13;
	abs.f32 	%f59, %f58;
	setp.lt.f32 	%p19, %f59, %f57;
	selp.f32 	%f60, %f59, %f57, %p19;
	sub.f32 	%f61, %f24, %f14;
	abs.f32 	%f62, %f61;
	setp.lt.f32 	%p20, %f62, %f60;
	selp.f32 	%f63, %f62, %f60, %p20;
	sub.f32 	%f64, %f24, %f15;
	abs.f32 	%f65, %f64;
	setp.lt.f32 	%p21, %f65, %f63;
	selp.f32 	%f66, %f65, %f63, %p21;
	sub.f32 	%f67, %f24, %f16;
	abs.f32 	%f68, %f67;
	setp.lt.f32 	%p22, %f68, %f66;
	shr.u32 	%r24, %r48, 31;
	add.s32 	%r25, %r48, %r24;
	and.b32  	%r26, %r25, 1073741822;
	sub.s32 	%r27, %r48, %r26;
	shl.b32 	%r28, %r27, 2;
	selp.u32 	%r29, 1, 0, %p9;
	selp.b32 	%r30, 2, %r29, %p10;
	selp.b32 	%r31, 3, %r30, %p11;
	selp.b32 	%r32, 4, %r31, %p12;
	selp.b32 	%r33, 5, %r32, %p13;
	selp.b32 	%r34, 6, %r33, %p14;
	selp.b32 	%r35, 7, %r34, %p15;
	selp.b32 	%r36, 8, %r35, %p16;
	selp.b32 	%r37, 9, %r36, %p17;
	selp.b32 	%r38, 10, %r37, %p18;
	selp.b32 	%r39, 11, %r38, %p19;
	selp.b32 	%r40, 12, %r39, %p20;
	selp.b32 	%r41, 13, %r40, %p21;
	selp.b32 	%r42, 14, %r41, %p22;
	shl.b32 	%r43, %r42, %r28;
	shr.s32 	%r44, %r25, 1;
	cvt.s64.s32 	%rd13, %r44;
	add.s64 	%rd14, %rd3, %rd13;
	atom.global.or.b32 	%r45, [%rd14], %r43;
	add.s32 	%r48, %r48, %r7;
	setp.lt.s32 	%p23, %r48, %r14;
	@%p23 bra 	$L__BB0_12;
$L__BB0_13:
	ret;

}
	// .globl	_Z26dequantize_from_nf4_kernelPKhPfPKfi
.visible .entry _Z26dequantize_from_nf4_kernelPKhPfPKfi(
	.param .u64 .ptr .align 1 _Z26dequantize_from_nf4_kernelPKhPfPKfi_param_0,
	.param .u64 .ptr .align 1 _Z26dequantize_from_nf4_kernelPKhPfPKfi_param_1,
	.param .u64 .ptr .align 1 _Z26dequantize_from_nf4_kernelPKhPfPKfi_param_2,
	.param .u32 _Z26dequantize_from_nf4_kernelPKhPfPKfi_param_3
)
{
	.reg .pred 	%p<4>;
	.reg .b16 	%rs<5>;
	.reg .b32 	%r<15>;
	.reg .b32 	%f<4>;
	.reg .b64 	%rd<16>;

	ld.param.u64 	%rd4, [_Z26dequantize_from_nf4_kernelPKhPfPKfi_param_0];
	ld.param.u64 	%rd5, [_Z26dequantize_from_nf4_kernelPKhPfPKfi_param_1];
	ld.param.u64 	%rd6, [_Z26dequantize_from_nf4_kernelPKhPfPKfi_param_2];
	ld.param.u32 	%r6, [_Z26dequantize_from_nf4_kernelPKhPfPKfi_param_3];
	cvta.to.global.u64 	%rd1, %rd6;
	mov.u32 	%r14, %tid.x;
	setp.ge.s32 	%p1, %r14, %r6;
	@%p1 bra 	$L__BB1_3;
	mov.u32 	%r7, %ctaid.x;
	mul.wide.u32 	%rd7, %r7, 4;
	add.s64 	%rd8, %rd1, %rd7;
	ld.global.f32 	%f1, [%rd8];
	mul.lo.s32 	%r2, %r6, %r7;
	mov.u32 	%r3, %ntid.x;
	cvta.to.global.u64 	%rd2, %rd4;
	cvta.to.global.u64 	%rd3, %rd5;
	mov.u64 	%rd12, nf4_quantiles;
$L__BB1_2:
	shr.u32 	%r8, %r14, 31;
	add.s32 	%r9, %r14, %r8;
	shr.s32 	%r10, %r9, 1;
	cvt.s64.s32 	%rd9, %r10;
	add.s64 	%rd10, %rd2, %rd9;
	ld.global.u8 	%rs1, [%rd10];
	and.b32  	%r11, %r14, 1;
	setp.eq.b32 	%p2, %r11, 1;
	and.b16  	%rs2, %rs1, 15;
	shr.u16 	%rs3, %rs1, 4;
	selp.b16 	%rs4, %rs3, %rs2, %p2;
	cvt.u32.u16 	%r12, %rs4;
	mul.wide.u32 	%rd11, %r12, 4;
	add.s64 	%rd13, %rd12, %rd11;
	ld.const.f32 	%f2, [%rd13];
	mul.f32 	%f3, %f1, %f2;
	add.s32 	%r13, %r14, %r2;
	mul.wide.s32 	%rd14, %r13, 4;
	add.s64 	%rd15, %rd3, %rd14;
	st.global.f32 	[%rd15], %f3;
	add.s32 	%r14, %r14, %r3;
	setp.lt.s32 	%p3, %r14, %r6;
	@%p3 bra 	$L__BB1_2;
$L__BB1_3:
	ret;

}


// ===== COMPILED SASS (sm_100) =====

	.target	sm_100

	.elftype	@"ET_EXEC"


//--------------------- .note.nv.tkinfo           --------------------------
	.section	.note.nv.tkinfo,"",@"SHT_NOTE"
	.sectionflags	@"SHF_NOTE_NV_TKINFO"
	.tkinfo
        /*0018*/ 	.word	0x00000002
        /*0030*/ 	.string	""
        /*0030*/ 	.string	"ptxas"
        /*0030*/ 	.string	"Cuda compilation tools, release 13.0, V13.0.88"
        /*0030*/ 	.string	"Build cuda_13.0.r13.0/compiler.36424714_0"
        /*0030*/ 	.string	"-arch sm_100 -m 64 "



//--------------------- .note.nv.cuinfo           --------------------------
	.section	.note.nv.cuinfo,"",@"SHT_NOTE"
	.sectionflags	@"SHF_NOTE_NV_CUINFO"
        /*0018*/ 	.short	0x0002
        /*001a*/ 	.short	0x0064
        /*001c*/ 	.short	0x0082
	.zero		2


//--------------------- .nv.info                  --------------------------
	.section	.nv.info,"",@"SHT_CUDA_INFO"
	.align	4


	//----- nvinfo : EIATTR_REGCOUNT
	.align		4
        /*0000*/ 	.byte	0x04, 0x2f
        /*0002*/ 	.short	(.L_2 - .L_1)
	.align		4
.L_1:
        /*0004*/ 	.word	index@(_Z22quantize_to_nf4_kernelPKfPhPfi)
        /*0008*/ 	.word	0x00000014


	//----- nvinfo : EIATTR_FRAME_SIZE
	.align		4
.L_2:
        /*000c*/ 	.byte	0x04, 0x11
        /*000e*/ 	.short	(.L_4 - .L_3)
	.align		4
.L_3:
        /*0010*/ 	.word	index@($__internal_0_$__cuda_sm3x_div_rn_noftz_f32_slowpath)
        /*0014*/ 	.word	0x00000000


	//----- nvinfo : EIATTR_FRAME_SIZE
	.align		4
.L_4:
        /*0018*/ 	.byte	0x04, 0x11
        /*001a*/ 	.short	(.L_6 - .L_5)
	.align		4
.L_5:
        /*001c*/ 	.word	index@(_Z22quantize_to_nf4_kernelPKfPhPfi)
        /*0020*/ 	.word	0x00000000


	//----- nvinfo : EIATTR_REGCOUNT
	.align		4
.L_6:
        /*0024*/ 	.byte	0x04, 0x2f
        /*0026*/ 	.short	(.L_8 - .L_7)
	.align		4
.L_7:
        /*0028*/ 	.word	index@(_Z26dequantize_from_nf4_kernelPKhPfPKfi)
        /*002c*/ 	.word	0x00000010


	//----- nvinfo : EIATTR_FRAME_SIZE
	.align		4
.L_8:
        /*0030*/ 	.byte	0x04, 0x11
        /*0032*/ 	.short	(.L_10 - .L_9)
	.align		4
.L_9:
        /*0034*/ 	.word	index@(_Z26dequantize_from_nf4_kernelPKhPfPKfi)
        /*0038*/ 	.word	0x00000000


	//----- nvinfo : EIATTR_MIN_STACK_SIZE
	.align		4
.L_10:
        /*003c*/ 	.byte	0x04, 0x12
        /*003e*/ 	.short	(.L_12 - .L_11)
	.align		4
.L_11:
        /*0040*/ 	.word	index@(_Z26dequantize_from_nf4_kernelPKhPfPKfi)
        /*0044*/ 	.word	0x00000000


	//----- nvinfo : EIATTR_MIN_STACK_SIZE
	.align		4
.L_12:
        /*0048*/ 	.byte	0x04, 0x12
        /*004a*/ 	.short	(.L_14 - .L_13)
	.align		4
.L_13:
        /*004c*/ 	.word	index@(_Z22quantize_to_nf4_kernelPKfPhPfi)
        /*0050*/ 	.word	0x00000000
.L_14:


//--------------------- .nv.compat                --------------------------
	.section	.nv.compat,"",@"SHT_CUDA_COMPAT_INFO"
	.align	4
        /*0000*/ 	.byte	0x02, 0x09, 0x00, 0x00, 0x02, 0x02, 0x01, 0x00, 0x02, 0x05, 0x05, 0x00, 0x03, 0x07, 0x01, 0x01
        /*0010*/ 	.byte	0x02, 0x03, 0x00, 0x00, 0x02, 0x06, 0x01, 0x00, 0x04, 0x0b, 0x08, 0x00, 0x01, 0x00, 0x00, 0x00
        /*0020*/ 	.byte	0x00, 0x00, 0x00, 0x00


//--------------------- .nv.info._Z26dequantize_from_nf4_kernelPKhPfPKfi --------------------------
	.section	.nv.info._Z26dequantize_from_nf4_kernelPKhPfPKfi,"",@"SHT_CUDA_INFO"
	.sectionflags	@""
	.align	4


	//----- nvinfo : EIATTR_CUDA_API_VERSION
	.align		4
        /*0000*/ 	.byte	0x04, 0x37
        /*0002*/ 	.short	(.L_16 - .L_15)
.L_15:
        /*0004*/ 	.word	0x00000082


	//----- nvinfo : EIATTR_KPARAM_INFO
	.align		4
.L_16:
        /*0008*/ 	.byte	0x04, 0x17
        /*000a*/ 	.short	(.L_18 - .L_17)
.L_17:
        /*000c*/ 	.word	0x00000000
        /*0010*/ 	.short	0x0003
        /*0012*/ 	.short	0x0018
        /*0014*/ 	.byte	0x00, 0xf0, 0x11, 0x00


	//----- nvinfo : EIATTR_KPARAM_INFO
	.align		4
.L_18:
        /*0018*/ 	.byte	0x04, 0x17
        /*001a*/ 	.short	(.L_20 - .L_19)
.L_19:
        /*001c*/ 	.word	0x00000000
        /*0020*/ 	.short	0x0002
        /*0022*/ 	.short	0x0010
        /*0024*/ 	.byte	0x00, 0xf5, 0x21, 0x00


	//----- nvinfo : EIATTR_KPARAM_INFO
	.align		4
.L_20:
        /*0028*/ 	.byte	0x04, 0x17
        /*002a*/ 	.short	(.L_22 - .L_21)
.L_21:
        /*002c*/ 	.word	0x00000000
        /*0030*/ 	.short	0x0001
        /*0032*/ 	.short	0x0008
        /*0034*/ 	.byte	0x00, 0xf5, 0x21, 0x00


	//----- nvinfo : EIATTR_KPARAM_INFO
	.align		4
.L_22:
        /*0038*/ 	.byte	0x04, 0x17
        /*003a*/ 	.short	(.L_24 - .L_23)
.L_23:
        /*003c*/ 	.word	0x00000000
        /*0040*/ 	.short	0x0000
        /*0042*/ 	.short	0x0000
        /*0044*/ 	.byte	0x00, 0xf5, 0x21, 0x00


	//----- nvinfo : EIATTR_SPARSE_MMA_MASK
	.align		4
.L_24:
        /*0048*/ 	.byte	0x03, 0x50
        /*004a*/ 	.short	0x0000


	//----- nvinfo : EIATTR_MAXREG_COUNT
	.align		4
        /*004c*/ 	.byte	0x03, 0x1b
        /*004e*/ 	.short	0x00ff


	//----- nvinfo : EIATTR_MERCURY_ISA_VERSION
	.align		4
        /*0050*/ 	.byte	0x03, 0x5f
        /*0052*/ 	.short	0x0101


	//----- nvinfo : EIATTR_VRC_CTA_INIT_COUNT
	.align		4
        /*0054*/ 	.byte	0x02, 0x4a
	.zero		1
	.zero		1


	//----- nvinfo : EIATTR_EXIT_INSTR_OFFSETS
	.align		4
        /*0058*/ 	.byte	0x04, 0x1c
        /*005a*/ 	.short	(.L_26 - .L_25)


	//   ....[0]....
.L_25:
        /*005c*/ 	.word	0x00000040


	//   ....[1]....
        /*0060*/ 	.word	0x000001f0


	//----- nvinfo : EIATTR_CRS_STACK_SIZE
	.align		4
.L_26:
        /*0064*/ 	.byte	0x04, 0x1e
        /*0066*/ 	.short	(.L_28 - .L_27)
.L_27:
        /*0068*/ 	.word	0x00000000


	//----- nvinfo : EIATTR_CBANK_PARAM_SIZE
	.align		4
.L_28:
        /*006c*/ 	.byte	0x03, 0x19
        /*006e*/ 	.short	0x001c


	//----- nvinfo : EIATTR_PARAM_CBANK
	.align		4
        /*0070*/ 	.byte	0x04, 0x0a
        /*0072*/ 	.short	(.L_30 - .L_29)
	.align		4
.L_29:
        /*0074*/ 	.word	index@(.nv.constant0._Z26dequantize_from_nf4_kernelPKhPfPKfi)
        /*0078*/ 	.short	0x0380
        /*007a*/ 	.short	0x001c


	//----- nvinfo : EIATTR_SW_WAR
	.align		4
.L_30:
        /*007c*/ 	.byte	0x04, 0x36
        /*007e*/ 	.short	(.L_32 - .L_31)
.L_31:
        /*0080*/ 	.word	0x00000008
.L_32:


//--------------------- .nv.info._Z22quantize_to_nf4_kernelPKfPhPfi --------------------------
	.section	.nv.info._Z22quantize_to_nf4_kernelPKfPhPfi,"",@"SHT_CUDA_INFO"
	.sectionflags	@""
	.align	4


	//----- nvinfo : EIATTR_CUDA_API_VERSION
	.align		4
        /*0000*/ 	.byte	0x04, 0x37
        /*0002*/ 	.short	(.L_34 - .L_33)
.L_33:
        /*0004*/ 	.word	0x00000082


	//----- nvinfo : EIATTR_KPARAM_INFO
	.align		4
.L_34:
        /*0008*/ 	.byte	0x04, 0x17
        /*000a*/ 	.short	(.L_36 - .L_35)
.L_35:
        /*000c*/ 	.word	0x00000000
        /*0010*/ 	.short	0x0003
        /*0012*/ 	.short	0x0018
        /*0014*/ 	.byte	0x00, 0xf0, 0x11, 0x00


	//----- nvinfo : EIATTR_KPARAM_INFO
	.align		4
.L_36:
        /*0018*/ 	.byte	0x04, 0x17
        /*001a*/ 	.short	(.L_38 - .L_37)
.L_37:
        /*001c*/ 	.word	0x00000000
        /*0020*/ 	.short	0x0002
        /*0022*/ 	.short	0x0010
        /*0024*/ 	.byte	0x00, 0xf5, 0x21, 0x00


	//----- nvinfo : EIATTR_KPARAM_INFO
	.align		4
.L_38:
        /*0028*/ 	.byte	0x04, 0x17
        /*002a*/ 	.short	(.L_40 - .L_39)
.L_39:
        /*002c*/ 	.word	0x00000000
        /*0030*/ 	.short	0x0001
        /*0032*/ 	.short	0x0008
        /*0034*/ 	.byte	0x00, 0xf5, 0x21, 0x00


	//----- nvinfo : EIATTR_KPARAM_INFO
	.align		4
.L_40:
        /*0038*/ 	.byte	0x04, 0x17
        /*003a*/ 	.short	(.L_42 - .L_41)
.L_41:
        /*003c*/ 	.word	0x00000000
        /*0040*/ 	.short	0x0000
        /*0042*/ 	.short	0x0000
        /*0044*/ 	.byte	0x00, 0xf5, 0x21, 0x00


	//----- nvinfo : EIATTR_SPARSE_MMA_MASK
	.align		4
.L_42:
        /*0048*/ 	.byte	0x03, 0x50
        /*004a*/ 	.short	0x0000


	//----- nvinfo : EIATTR_MAXREG_COUNT
	.align		4
        /*004c*/ 	.byte	0x03, 0x1b
        /*004e*/ 	.short	0x00ff


	//----- nvinfo : EIATTR_NUM_BARRIERS
	.align		4
        /*0050*/ 	.byte	0x02, 0x4c
        /*0052*/ 	.byte	0x01
	.zero		1


	//----- nvinfo : EIATTR_MERCURY_ISA_VERSION
	.align		4
        /*0054*/ 	.byte	0x03, 0x5f
        /*0056*/ 	.short	0x0101


	//----- nvinfo : EIATTR_VRC_CTA_INIT_COUNT
	.align		4
        /*0058*/ 	.byte	0x02, 0x4a
	.zero		1
	.zero		1


	//----- nvinfo : EIATTR_EXIT_INSTR_OFFSETS
	.align		4
        /*005c*/ 	.byte	0x04, 0x1c
        /*005e*/ 	.short	(.L_44 - .L_43)


	//   ....[0]....
.L_43:
        /*0060*/ 	.word	0x00000360


	//   ....[1]....
        /*0064*/ 	.word	0x000009a0


	//----- nvinfo : EIATTR_CRS_STACK_SIZE
	.align		4
.L_44:
        /*0068*/ 	.byte	0x04, 0x1e
        /*006a*/ 	.short	(.L_46 - .L_45)
.L_45:
        /*006c*/ 	.word	0x00000000


	//----- nvinfo : EIATTR_CBANK_PARAM_SIZE
	.align		4
.L_46:
        /*0070*/ 	.byte	0x03, 0x19
        /*0072*/ 	.short	0x001c


	//----- nvinfo : EIATTR_PARAM_CBANK
	.align		4
        /*0074*/ 	.byte	0x04, 0x0a
        /*0076*/ 	.short	(.L_48 - .L_47)
	.align		4
.L_47:
        /*0078*/ 	.word	index@(.nv.constant0._Z22quantize_to_nf4_kernelPKfPhPfi)
        /*007c*/ 	.short	0x0380
        /*007e*/ 	.short	0x001c


	//----- nvinfo : EIATTR_SW_WAR
	.align		4
.L_48:
        /*0080*/ 	.byte	0x04, 0x36
        /*0082*/ 	.short	(.L_50 - .L_49)
.L_49:
        /*0084*/ 	.word	0x00000008
.L_50:


//--------------------- .nv.callgraph             --------------------------
	.section	.nv.callgraph,"",@"SHT_CUDA_CALLGRAPH"
	.align	4
	.sectionentsize	8
	.align		4
        /*0000*/ 	.word	0x00000000
	.align		4
        /*0004*/ 	.word	0xffffffff
	.align		4
        /*0008*/ 	.word	0x00000000
	.align		4
        /*000c*/ 	.word	0xfffffffe
	.align		4
        /*0010*/ 	.word	0x00000000
	.align		4
        /*0014*/ 	.word	0xfffffffd
	.align		4
        /*0018*/ 	.word	0x00000000
	.align		4
        /*001c*/ 	.word	0xfffffffc


//--------------------- .nv.constant3             --------------------------
	.section	.nv.constant3,"a",@progbits
	.align	4
.nv.constant3:
	.type		nf4_quantiles,@object
	.size		nf4_quantiles,(.L_0 - nf4_quantiles)
nf4_quantiles:
        /*0000*/ 	.byte	0x00, 0x00, 0x80, 0xbf, 0x2a, 0x3a, 0x32, 0xbf, 0xf4, 0x6c, 0x06, 0xbf, 0x55, 0x30, 0xca, 0xbe
        /*0010*/ 	.byte	0xe0, 0x9c, 0x91, 0xbe, 0x36, 0x3c, 0x3d, 0xbe, 0xa3, 0x92, 0xba, 0xbd, 0x00, 0x00, 0x00, 0x00
        /*0020*/ 	.byte	0xa3, 0x92, 0xba, 0x3d, 0x36, 0x3c, 0x3d, 0x3e, 0xe0, 0x9c, 0x91, 0x3e, 0x55, 0x30, 0xca, 0x3e
        /*0030*/ 	.byte	0xf4, 0x6c, 0x06, 0x3f, 0x2a, 0x3a, 0x32, 0x3f, 0x00, 0x00, 0x80, 0x3f, 0x00, 0x00, 0x00, 0x00
.L_0:


//--------------------- .text._Z26dequantize_from_nf4_kernelPKhPfPKfi --------------------------
	.section	.text._Z26dequantize_from_nf4_kernelPKhPfPKfi,"ax",@progbits
	.align	128
        .global         _Z26dequantize_from_nf4_kernelPKhPfPKfi
        .type           _Z26dequantize_from_nf4_kernelPKhPfPKfi,@function
        .size           _Z26dequantize_from_nf4_kernelPKhPfPKfi,(.L_x_24 - _Z26dequantize_from_nf4_kernelPKhPfPKfi)
        .other          _Z26dequantize_from_nf4_kernelPKhPfPKfi,@"STO_CUDA_ENTRY STV_DEFAULT"
_Z26dequantize_from_nf4_kernelPKhPfPKfi:
.text._Z26dequantize_from_nf4_kernelPKhPfPKfi:
[----:B------:R-:W-:Y:S01]  /*0000*/  LDC R1, c[0x0][0x37c] ;  /* 0x0000df00ff017b82 */ /* 0x000fe20000000800 */
[----:B------:R-:W0:Y:S01]  /*0010*/  S2R R0, SR_TID.X ;  /* 0x0000000000007919 */ /* 0x000e220000002100 */
[----:B------:R-:W0:Y:S02]  /*0020*/  LDCU UR7, c[0x0][0x398] ;  /* 0x00007300ff0777ac */ /* 0x000e240008000800 */
[----:B0-----:R-:W-:-:S13]  /*0030*/  ISETP.GE.AND P0, PT, R0, UR7, PT ;  /* 0x0000000700007c0c */ /* 0x001fda000bf06270 */
[----:B------:R-:W-:Y:S05]  /*0040*/  @P0 EXIT ;  /* 0x000000000000094d */ /* 0x000fea0003800000 */
[----:B------:R-:W0:Y:S01]  /*0050*/  S2R R13, SR_CTAID.X ;  /* 0x00000000000d7919 */ /* 0x000e220000002500 */
[----:B------:R-:W0:Y:S01]  /*0060*/  LDC.64 R4, c[0x0][0x390] ;  /* 0x0000e400ff047b82 */ /* 0x000e220000000a00 */
[----:B------:R-:W1:Y:S07]  /*0070*/  LDCU.64 UR4, c[0x0][0x358] ;  /* 0x00006b00ff0477ac */ /* 0x000e6e0008000a00 */
[----:B------:R-:W2:Y:S01]  /*0080*/  LDC.64 R2, c[0x0][0x388] ;  /* 0x0000e200ff027b82 */ /* 0x000ea20000000a00 */
[----:B------:R-:W3:Y:S01]  /*0090*/  LDCU UR6, c[0x0][0x360] ;  /* 0x00006c00ff0677ac */ /* 0x000ee20008000800 */
[----:B------:R-:W4:Y:S01]  /*00a0*/  LDCU.64 UR8, c[0x0][0x380] ;  /* 0x00007000ff0877ac */ /* 0x000f220008000a00 */
[----:B0-----:R-:W-:-:S05]  /*00b0*/  IMAD.WIDE.U32 R4, R13, 0x4, R4 ;  /* 0x000000040d047825 */ /* 0x001fca00078e0004 */
[----:B-1-34-:R0:W5:Y:S02]  /*00c0*/  LDG.E R8, desc[UR4][R4.64] ;  /* 0x0000000404087981 */ /* 0x01a164000c1e1900 */
.L_x_0:
[----:B01----:R-:W-:-:S04]  /*00d0*/  LEA.HI R4, R0, R0, RZ, 0x1 ;  /* 0x0000000000047211 */ /* 0x003fc800078f08ff */
[----:B------:R-:W-:-:S04]  /*00e0*/  SHF.R.S32.HI R4, RZ, 0x1, R4 ;  /* 0x00000001ff047819 */ /* 0x000fc80000011404 */
[----:B------:R-:W-:-:S04]  /*00f0*/  IADD3 R6, P0, PT, R4, UR8, RZ ;  /* 0x0000000804067c10 */ /* 0x000fc8000ff1e0ff */
[----:B------:R-:W-:-:S05]  /*0100*/  LEA.HI.X.SX32 R7, R4, UR9, 0x1, P0 ;  /* 0x0000000904077c11 */ /* 0x000fca00080f0eff */
[----:B------:R-:W3:Y:S01]  /*0110*/  LDG.E.U8 R6, desc[UR4][R6.64] ;  /* 0x0000000406067981 */ /* 0x000ee2000c1e1100 */
[C---:B------:R-:W-:Y:S01]  /*0120*/  LOP3.LUT R4, R0.reuse, 0x1, RZ, 0xc0, !PT ;  /* 0x0000000100047812 */ /* 0x040fe200078ec0ff */
[----:B------:R-:W-:Y:S02]  /*0130*/  IMAD R5, R13, UR7, R0 ;  /* 0x000000070d057c24 */ /* 0x000fe4000f8e0200 */
[----:B------:R-:W-:Y:S01]  /*0140*/  VIADD R0, R0, UR6 ;  /* 0x0000000600007c36 */ /* 0x000fe20008000000 */
[----:B------:R-:W-:Y:S02]  /*0150*/  ISETP.NE.U32.AND P0, PT, R4, 0x1, PT ;  /* 0x000000010400780c */ /* 0x000fe40003f05070 */
[----:B---3--:R-:W-:-:S11]  /*0160*/  LOP3.LUT R4, R6, 0xf, RZ, 0xc0, !PT ;  /* 0x0000000f06047812 */ /* 0x008fd600078ec0ff */
[----:B------:R-:W-:Y:S02]  /*0170*/  @!P0 SHF.R.U32.HI R4, RZ, 0x4, R6 ;  /* 0x00000004ff048819 */ /* 0x000fe40000011606 */
[----:B------:R-:W-:-:S03]  /*0180*/  ISETP.GE.AND P0, PT, R0, UR7, PT ;  /* 0x0000000700007c0c */ /* 0x000fc6000bf06270 */
[----:B------:R-:W-:Y:S02]  /*0190*/  IMAD.SHL.U32 R9, R4, 0x4, RZ ;  /* 0x0000000404097824 */ /* 0x000fe400078e00ff */
[----:B--2---:R-:W-:-:S04]  /*01a0*/  IMAD.WIDE R4, R5, 0x4, R2 ;  /* 0x0000000405047825 */ /* 0x004fc800078e0202 */
[----:B------:R-:W0:Y:S02]  /*01b0*/  LDC R9, c[0x3][R9] ;  /* 0x00c0000009097b82 */ /* 0x000e240000000800 */
[----:B0----5:R-:W-:-:S05]  /*01c0*/  FMUL R11, R8, R9 ;  /* 0x00000009080b7220 */ /* 0x021fca0000400000 */
[----:B------:R1:W-:Y:S01]  /*01d0*/  STG.E desc[UR4][R4.64], R11 ;  /* 0x0000000b04007986 */ /* 0x0003e2000c101904 */
[----:B------:R-:W-:Y:S05]  /*01e0*/  @!P0 BRA `(.L_x_0) ;  /* 0xfffffffc00b88947 */ /* 0x000fea000383ffff */
[----:B------:R-:W-:Y:S05]  /*01f0*/  EXIT ;  /* 0x000000000000794d */ /* 0x000fea0003800000 */
.L_x_1:
[----:B------:R-:W-:-:S00]  /*0200*/  BRA `(.L_x_1) ;  /* 0xfffffffc00fc7947 */ /* 0x000fc0000383ffff */
[----:B------:R-:W-:-:S00]  /*0210*/  NOP ;  /* 0x0000000000007918 */ /* 0x000fc00000000000 */
        /* <DEDUP_REMOVED lines=14> */
.L_x_24:


//--------------------- .text._Z22quantize_to_nf4_kernelPKfPhPfi --------------------------
	.section	.text._Z22quantize_to_nf4_kernelPKfPhPfi,"ax",@progbits
	.align	128
        .global         _Z22quantize_to_nf4_kernelPKfPhPfi
        .type           _Z22quantize_to_nf4_kernelPKfPhPfi,@function
        .size           _Z22quantize_to_nf4_kernelPKfPhPfi,(.L_x_23 - _Z22quantize_to_nf4_kernelPKfPhPfi)
        .other          _Z22quantize_to_nf4_kernelPKfPhPfi,@"STO_CUDA_ENTRY STV_DEFAULT"
_Z22quantize_to_nf4_kernelPKfPhPfi:
.text._Z22quantize_to_nf4_kernelPKfPhPfi:
[----:B------:R-:W-:Y:S01]  /*0000*/  LDC R1, c[0x0][0x37c] ;  /* 0x0000df00ff017b82 */ /* 0x000fe20000000800 */
[----:B------:R-:W0:Y:S01]  /*0010*/  S2R R7, SR_TID.X ;  /* 0x0000000000077919 */ /* 0x000e220000002100 */
[----:B------:R-:W1:Y:S01]  /*0020*/  LDCU UR4, c[0x0][0x398] ;  /* 0x00007300ff0477ac */ /* 0x000e620008000800 */
[----:B------:R-:W-:Y:S01]  /*0030*/  BSSY.RECONVERGENT B0, `(.L_x_2) ;  /* 0x0000015000007945 */ /* 0x000fe20003800200 */
[----:B------:R-:W2:Y:S01]  /*0040*/  S2R R2, SR_CTAID.X ;  /* 0x0000000000027919 */ /* 0x000ea20000002500 */
[----:B------:R-:W3:Y:S01]  /*0050*/  LDCU.64 UR6, c[0x0][0x358] ;  /* 0x00006b00ff0677ac */ /* 0x000ee20008000a00 */
[C---:B0-----:R-:W-:Y:S02]  /*0060*/  ISETP.NE.AND P1, PT, R7.reuse, RZ, PT ;  /* 0x000000ff0700720c */ /* 0x041fe40003f25270 */
[----:B-1----:R-:W-:-:S11]  /*0070*/  ISETP.GE.AND P0, PT, R7, UR4, PT ;  /* 0x0000000407007c0c */ /* 0x002fd6000bf06270 */
[----:B------:R-:W0:Y:S02]  /*0080*/  @!P1 S2R R13, SR_CgaCtaId ;  /* 0x00000000000d9919 */ /* 0x000e240000008800 */
[----:B--23--:R-:W-:Y:S05]  /*0090*/  @P0 BRA `(.L_x_3) ;  /* 0x0000000000380947 */ /* 0x00cfea0003800000 */
[----:B------:R-:W1:Y:S01]  /*00a0*/  S2R R3, SR_CgaCtaId ;  /* 0x0000000000037919 */ /* 0x000e620000008800 */
[----:B------:R-:W2:Y:S01]  /*00b0*/  LDC R6, c[0x0][0x360] ;  /* 0x0000d800ff067b82 */ /* 0x000ea20000000800 */
[----:B------:R-:W-:-:S07]  /*00c0*/  MOV R0, 0x400 ;  /* 0x0000040000007802 */ /* 0x000fce0000000f00 */
[----:B------:R-:W3:Y:S01]  /*00d0*/  LDC.64 R8, c[0x0][0x380] ;  /* 0x0000e000ff087b82 */ /* 0x000ee20000000a00 */
[----:B-1----:R-:W-:Y:S01]  /*00e0*/  LEA R0, R3, R0, 0x18 ;  /* 0x0000000003007211 */ /* 0x002fe200078ec0ff */
[----:B------:R-:W-:-:S07]  /*00f0*/  IMAD.MOV.U32 R3, RZ, RZ, R7 ;  /* 0x000000ffff037224 */ /* 0x000fce00078e0007 */
.L_x_4:
[----:B------:R-:W-:-:S04]  /*0100*/  IMAD R5, R2, UR4, R3 ;  /* 0x0000000402057c24 */ /* 0x000fc8000f8e0203 */
[----:B-1-3--:R-:W-:-:S06]  /*0110*/  IMAD.WIDE R4, R5, 0x4, R8 ;  /* 0x0000000405047825 */ /* 0x00afcc00078e0208 */
[----:B------:R-:W3:Y:S01]  /*0120*/  LDG.E R4, desc[UR6][R4.64] ;  /* 0x0000000604047981 */ /* 0x000ee2000c1e1900 */
[----:B------:R-:W-:Y:S02]  /*0130*/  IMAD R11, R3, 0x4, R0 ;  /* 0x00000004030b7824 */ /* 0x000fe400078e0200 */
[----:B--2---:R-:W-:-:S05]  /*0140*/  IMAD.IADD R3, R6, 0x1, R3 ;  /* 0x0000000106037824 */ /* 0x004fca00078e0203 */
[----:B------:R-:W-:Y:S01]  /*0150*/  ISETP.GE.AND P0, PT, R3, UR4, PT ;  /* 0x0000000403007c0c */ /* 0x000fe2000bf06270 */
[----:B---3--:R1:W-:-:S12]  /*0160*/  STS [R11], R4 ;  /* 0x000000040b007388 */ /* 0x0083d80000000800 */
[----:B------:R-:W-:Y:S05]  /*0170*/  @!P0 BRA `(.L_x_4) ;  /* 0xfffffffc00e08947 */ /* 0x000fea000383ffff */
.L_x_3:
[----:B------:R-:W-:Y:S05]  /*0180*/  BSYNC.RECONVERGENT B0 ;  /* 0x0000000000007941 */ /* 0x000fea0003800200 */
.L_x_2:
[----:B------:R-:W2:Y:S01]  /*0190*/  LDCU UR8, c[0x0][0x360] ;  /* 0x00006c00ff0877ac */ /* 0x000ea20008000800 */
[----:B------:R-:W-:Y:S01]  /*01a0*/  BAR.SYNC.DEFER_BLOCKING 0x0 ;  /* 0x0000000000007b1d */ /* 0x000fe20000010000 */
[----:B------:R-:W-:-:S04]  /*01b0*/  @!P1 MOV R0, 0x400 ;  /* 0x0000040000009802 */ /* 0x000fc80000000f00 */
[----:B0-----:R-:W-:Y:S01]  /*01c0*/  @!P1 LEA R13, R13, R0, 0x18 ;  /* 0x000000000d0d9211 */ /* 0x001fe200078ec0ff */
[----:B--2---:R-:W-:-:S09]  /*01d0*/  UISETP.GE.U32.AND UP0, UPT, UR8, 0x2, UPT ;  /* 0x000000020800788c */ /* 0x004fd2000bf06070 */
[----:B------:R-:W-:Y:S05]  /*01e0*/  BRA.U !UP0, `(.L_x_5) ;  /* 0x0000000108407547 */ /* 0x000fea000b800000 */
[----:B------:R-:W0:Y:S01]  /*01f0*/  S2UR UR5, SR_CgaCtaId ;  /* 0x00000000000579c3 */ /* 0x000e220000008800 */
[----:B------:R-:W-:Y:S01]  /*0200*/  UMOV UR4, 0x400 ;  /* 0x0000040000047882 */ /* 0x000fe20000000000 */
[----:B------:R-:W-:Y:S01]  /*0210*/  IMAD.U32 R0, RZ, RZ, UR8 ;  /* 0x00000008ff007e24 */ /* 0x000fe2000f8e00ff */
[----:B0-----:R-:W-:-:S06]  /*0220*/  ULEA UR4, UR5, UR4, 0x18 ;  /* 0x0000000405047291 */ /* 0x001fcc000f8ec0ff */
[----:B------:R-:W-:-:S07]  /*0230*/  LEA R6, R7, UR4, 0x2 ;  /* 0x0000000407067c11 */ /* 0x000fce000f8e10ff */
.L_x_6:
[----:B------:R-:W-:-:S04]  /*0240*/  SHF.R.U32.HI R5, RZ, 0x1, R0 ;  /* 0x00000001ff057819 */ /* 0x000fc80000011600 */
[----:B------:R-:W-:-:S13]  /*0250*/  ISETP.GE.U32.AND P0, PT, R7, R5, PT ;  /* 0x000000050700720c */ /* 0x000fda0003f06070 */
[----:B-1----:R-:W-:Y:S01]  /*0260*/  @!P0 IMAD R4, R5, 0x4, R6 ;  /* 0x0000000405048824 */ /* 0x002fe200078e0206 */
[----:B------:R-:W-:Y:S05]  /*0270*/  @!P0 LDS R3, [R6] ;  /* 0x0000000006038984 */ /* 0x000fea0000000800 */
[----:B------:R-:W0:Y:S02]  /*0280*/  @!P0 LDS R4, [R4] ;  /* 0x0000000004048984 */ /* 0x000e240000000800 */
[----:B0-----:R-:W-:-:S05]  /*0290*/  @!P0 FMNMX R3, R3, R4, !PT ;  /* 0x0000000403038209 */ /* 0x001fca0007800000 */
[----:B------:R0:W-:Y:S01]  /*02a0*/  @!P0 STS [R6], R3 ;  /* 0x0000000306008388 */ /* 0x0001e20000000800 */
[----:B------:R-:W-:Y:S01]  /*02b0*/  BAR.SYNC.DEFER_BLOCKING 0x0 ;  /* 0x0000000000007b1d */ /* 0x000fe20000010000 */
[----:B------:R-:W-:Y:S01]  /*02c0*/  ISETP.GT.U32.AND P0, PT, R0, 0x3, PT ;  /* 0x000000030000780c */ /* 0x000fe20003f04070 */
[----:B------:R-:W-:-:S12]  /*02d0*/  IMAD.MOV.U32 R0, RZ, RZ, R5 ;  /* 0x000000ffff007224 */ /* 0x000fd800078e0005 */
[----:B0-----:R-:W-:Y:S05]  /*02e0*/  @P0 BRA `(.L_x_6) ;  /* 0xfffffffc00d40947 */ /* 0x001fea000383ffff */
.L_x_5:
[----:B------:R-:W0:Y:S01]  /*02f0*/  @!P1 LDS R3, [R13] ;  /* 0x000000000d039984 */ /* 0x000e220000000800 */
[----:B------:R-:W2:Y:S01]  /*0300*/  LDC.64 R8, c[0x0][0x390] ;  /* 0x0000e400ff087b82 */ /* 0x000ea20000000a00 */
[----:B------:R-:W3:Y:S02]  /*0310*/  LDCU UR4, c[0x0][0x398] ;  /* 0x00007300ff0477ac */ /* 0x000ee40008000800 */
[----:B---3--:R-:W-:Y:S01]  /*0320*/  ISETP.GE.AND P0, PT, R7, UR4, PT ;  /* 0x0000000407007c0c */ /* 0x008fe2000bf06270 */
[----:B--2---:R-:W-:-:S05]  /*0330*/  IMAD.WIDE.U32 R8, R2, 0x4, R8 ;  /* 0x0000000402087825 */ /* 0x004fca00078e0008 */
[----:B0-----:R0:W-:Y:S01]  /*0340*/  @!P1 STG.E desc[UR6][R8.64], R3 ;  /* 0x0000000308009986 */ /* 0x0011e2000c101906 */
[----:B------:R-:W-:Y:S06]  /*0350*/  BAR.SYNC.DEFER_BLOCKING 0x0 ;  /* 0x0000000000007b1d */ /* 0x000fec0000010000 */
[----:B------:R-:W-:Y:S05]  /*0360*/  @P0 EXIT ;  /* 0x000000000000094d */ /* 0x000fea0003800000 */
[----:B0-----:R-:W2:Y:S01]  /*0370*/  LDG.E R3, desc[UR6][R8.64] ;  /* 0x0000000608037981 */ /* 0x001ea2000c1e1900 */
[----:B-1----:R-:W0:Y:S01]  /*0380*/  LDC.64 R4, c[0x0][0x380] ;  /* 0x0000e000ff047b82 */ /* 0x002e220000000a00 */
[----:B------:R-:W-:Y:S01]  /*0390*/  BSSY B0, `(.L_x_7) ;  /* 0x0000060000007945 */ /* 0x000fe20003800000 */
[----:B------:R-:W1:Y:S01]  /*03a0*/  LDCU UR24, c[0x0][0x398] ;  /* 0x00007300ff1877ac */ /* 0x000e620008000800 */
[----:B------:R-:W3:Y:S01]  /*03b0*/  LDCU UR9, c[0x3][0x38] ;  /* 0x00c00700ff0977ac */ /* 0x000ee20008000800 */
[----:B------:R-:W4:Y:S01]  /*03c0*/  LDCU.64 UR4, c[0x3][0x30] ;  /* 0x00c00600ff0477ac */ /* 0x000f220008000a00 */
[----:B------:R-:W0:Y:S01]  /*03d0*/  LDCU.64 UR10, c[0x0][0x388] ;  /* 0x00007100ff0a77ac */ /* 0x000e220008000a00 */
[----:B------:R-:W0:Y:S01]  /*03e0*/  LDCU.128 UR12, c[0x3][URZ] ;  /* 0x00c00000ff0c77ac */ /* 0x000e220008000c00 */
[----:B------:R-:W0:Y:S01]  /*03f0*/  LDCU.128 UR16, c[0x3][0x10] ;  /* 0x00c00200ff1077ac */ /* 0x000e220008000c00 */
[----:B------:R-:W0:Y:S01]  /*0400*/  LDCU.128 UR20, c[0x3][0x20] ;  /* 0x00c00400ff1477ac */ /* 0x000e220008000c00 */
[----:B--2---:R-:W-:-:S04]  /*0410*/  FSETP.NEU.AND P0, PT, R3, RZ, PT ;  /* 0x000000ff0300720b */ /* 0x004fc80003f0d000 */
[----:B01-34-:R-:W-:-:S09]  /*0420*/  FSEL R3, R3, 1, P0 ;  /* 0x3f80000003037808 */ /* 0x01bfd20000000000 */
.L_x_10:
[----:B0-----:R-:W-:-:S04]  /*0430*/  IMAD R9, R2, UR24, R7 ;  /* 0x0000001802097c24 */ /* 0x001fc8000f8e0207 */
[----:B------:R-:W-:-:S05]  /*0440*/  IMAD.WIDE R8, R9, 0x4, R4 ;  /* 0x0000000409087825 */ /* 0x000fca00078e0204 */
[----:B------:R-:W2:Y:S01]  /*0450*/  LDG.E R0, desc[UR6][R8.64] ;  /* 0x0000000608007981 */ /* 0x000ea2000c1e1900 */
[----:B------:R-:W0:Y:S01]  /*0460*/  MUFU.RCP R6, R3 ;  /* 0x0000000300067308 */ /* 0x000e220000001000 */
[----:B------:R-:W-:Y:S05]  /*0470*/  YIELD ;  /* 0x0000000000007946 */ /* 0x000fea0003800000 */
[----:B------:R-:W-:Y:S01]  /*0480*/  BSSY.RECONVERGENT B1, `(.L_x_8) ;  /* 0x000000b000017945 */ /* 0x000fe20003800200 */
[----:B0-----:R-:W-:-:S04]  /*0490*/  FFMA R11, -R3, R6, 1 ;  /* 0x3f800000030b7423 */ /* 0x001fc80000000106 */
[----:B------:R-:W-:Y:S01]  /*04a0*/  FFMA R11, R6, R11, R6 ;  /* 0x0000000b060b7223 */ /* 0x000fe20000000006 */
[----:B--2---:R-:W0:Y:S03]  /*04b0*/  FCHK P0, R0, R3 ;  /* 0x0000000300007302 */ /* 0x004e260000000000 */
[----:B------:R-:W-:-:S04]  /*04c0*/  FFMA R6, R0, R11, RZ ;  /* 0x0000000b00067223 */ /* 0x000fc800000000ff */
[----:B------:R-:W-:-:S04]  /*04d0*/  FFMA R10, -R3, R6, R0 ;  /* 0x00000006030a7223 */ /* 0x000fc80000000100 */
[----:B------:R-:W-:Y:S01]  /*04e0*/  FFMA R6, R11, R10, R6 ;  /* 0x0000000a0b067223 */ /* 0x000fe20000000006 */
[----:B0-----:R-:W-:Y:S06]  /*04f0*/  @!P0 BRA `(.L_x_9) ;  /* 0x00000000000c8947 */ /* 0x001fec0003800000 */
[----:B------:R-:W-:-:S07]  /*0500*/  MOV R6, 0x520 ;  /* 0x0000052000067802 */ /* 0x000fce0000000f00 */
[----:B------:R-:W-:Y:S05]  /*0510*/  CALL.REL.NOINC `($__internal_0_$__cuda_sm3x_div_rn_noftz_f32_slowpath) ;  /* 0x0000000400247944 */ /* 0x000fea0003c00000 */
[----:B------:R-:W-:-:S07]  /*0520*/  IMAD.MOV.U32 R6, RZ, RZ, R0 ;  /* 0x000000ffff067224 */ /* 0x000fce00078e0000 */
.L_x_9:
[----:B------:R-:W-:Y:S05]  /*0530*/  BSYNC.RECONVERGENT B1 ;  /* 0x0000000000017941 */ /* 0x000fea0003800200 */
.L_x_8:
[C---:B------:R-:W-:Y:S01]  /*0540*/  FADD R0, R6.reuse, -UR12 ;  /* 0x8000000c06007e21 */ /* 0x040fe20008000000 */
[C---:B------:R-:W-:Y:S01]  /*0550*/  FADD R9, R6.reuse, -UR13 ;  /* 0x8000000d06097e21 */ /* 0x040fe20008000000 */
[----:B------:R-:W-:-:S03]  /*0560*/  FADD R11, R6, -UR14 ;  /* 0x8000000e060b7e21 */ /* 0x000fc60008000000 */
[----:B------:R-:W-:-:S04]  /*0570*/  FMNMX R0, |R0|, 1.00000000000000000000e+09, PT ;  /* 0x4e6e6b2800007809 */ /* 0x000fc80003800200 */
[----:B------:R-:W-:-:S04]  /*0580*/  FSETP.GEU.AND P5, PT, |R9|, R0, PT ;  /* 0x000000000900720b */ /* 0x000fc80003fae200 */
[----:B------:R-:W-:Y:S01]  /*0590*/  FSEL R0, |R9|, R0, !P5 ;  /* 0x0000000009007208 */ /* 0x000fe20006800200 */
[----:B------:R-:W-:Y:S01]  /*05a0*/  FADD R9, R6, -UR15 ;  /* 0x8000000f06097e21 */ /* 0x000fe20008000000 */
[----:B------:R-:W-:Y:S02]  /*05b0*/  SEL R8, RZ, 0x1, P5 ;  /* 0x00000001ff087807 */ /* 0x000fe40002800000 */
[----:B------:R-:W-:-:S04]  /*05c0*/  FSETP.GEU.AND P6, PT, |R11|, R0, PT ;  /* 0x000000000b00720b */ /* 0x000fc80003fce200 */
[----:B------:R-:W-:Y:S01]  /*05d0*/  FSEL R0, |R11|, R0, !P6 ;  /* 0x000000000b007208 */ /* 0x000fe20007000200 */
[----:B------:R-:W-:Y:S01]  /*05e0*/  FADD R11, R6, -UR16 ;  /* 0x80000010060b7e21 */ /* 0x000fe20008000000 */
[----:B------:R-:W-:Y:S02]  /*05f0*/  SEL R8, R8, 0x2, P6 ;  /* 0x0000000208087807 */ /* 0x000fe40003000000 */
        /* <DEDUP_REMOVED lines=39> */
[----:B------:R-:W-:Y:S02]  /*0870*/  LEA.HI R6, R7, R7, RZ, 0x1 ;  /* 0x0000000707067211 */ /* 0x000fe400078f08ff */
[CC--:B------:R-:W-:Y:S02]  /*0880*/  FSETP.GEU.AND P0, PT, |R9|.reuse, R0.reuse, PT ;  /* 0x000000000900720b */ /* 0x0c0fe40003f0e200 */
[----:B------:R-:W-:Y:S02]  /*0890*/  LOP3.LUT R8, R6, 0x3ffffffe, RZ, 0xc0, !PT ;  /* 0x3ffffffe06087812 */ /* 0x000fe400078ec0ff */
[----:B------:R-:W-:Y:S02]  /*08a0*/  FSEL R0, |R9|, R0, !P0 ;  /* 0x0000000009007208 */ /* 0x000fe40004000200 */
[----:B------:R-:W-:-:S02]  /*08b0*/  SEL R10, R10, 0xc, P2 ;  /* 0x0000000c0a0a7807 */ /* 0x000fc40001000000 */
[----:B------:R-:W-:Y:S02]  /*08c0*/  SHF.R.S32.HI R6, RZ, 0x1, R6 ;  /* 0x00000001ff067819 */ /* 0x000fe40000011406 */
[----:B------:R-:W-:Y:S01]  /*08d0*/  FSETP.GEU.AND P1, PT, |R11|, R0, PT ;  /* 0x000000000b00720b */ /* 0x000fe20003f2e200 */
[C---:B------:R-:W-:Y:S01]  /*08e0*/  IMAD.IADD R0, R7.reuse, 0x1, -R8 ;  /* 0x0000000107007824 */ /* 0x040fe200078e0a08 */
[----:B------:R-:W-:Y:S01]  /*08f0*/  SEL R10, R10, 0xd, P0 ;  /* 0x0000000d0a0a7807 */ /* 0x000fe20000000000 */
[----:B------:R-:W-:Y:S01]  /*0900*/  VIADD R7, R7, UR8 ;  /* 0x0000000807077c36 */ /* 0x000fe20008000000 */
[----:B------:R-:W-:Y:S01]  /*0910*/  IADD3 R8, P0, PT, R6, UR10, RZ ;  /* 0x0000000a06087c10 */ /* 0x000fe2000ff1e0ff */
[----:B------:R-:W-:Y:S01]  /*0920*/  IMAD.SHL.U32 R0, R0, 0x4, RZ ;  /* 0x0000000400007824 */ /* 0x000fe200078e00ff */
[----:B------:R-:W-:Y:S02]  /*0930*/  SEL R11, R10, 0xe, P1 ;  /* 0x0000000e0a0b7807 */ /* 0x000fe40000800000 */
[----:B------:R-:W-:-:S02]  /*0940*/  LEA.HI.X.SX32 R9, R6, UR11, 0x1, P0 ;  /* 0x0000000b06097c11 */ /* 0x000fc400080f0eff */
[----:B------:R-:W-:Y:S02]  /*0950*/  ISETP.GE.AND P0, PT, R7, UR24, PT ;  /* 0x0000001807007c0c */ /* 0x000fe4000bf06270 */
[----:B------:R-:W-:-:S05]  /*0960*/  SHF.L.U32 R11, R11, R0, RZ ;  /* 0x000000000b0b7219 */ /* 0x000fca00000006ff */
[----:B------:R0:W-:Y:S06]  /*0970*/  REDG.E.OR.STRONG.GPU desc[UR6][R8.64], R11 ;  /* 0x0000000b0800798e */ /* 0x0001ec000f12e106 */
[----:B------:R-:W-:Y:S05]  /*0980*/  @!P0 BRA `(.L_x_10) ;  /* 0xfffffff800a88947 */ /* 0x000fea000383ffff */
[----:B------:R-:W-:Y:S05]  /*0990*/  BSYNC B0 ;  /* 0x0000000000007941 */ /* 0x000fea0003800000 */
.L_x_7:
[----:B------:R-:W-:Y:S05]  /*09a0*/  EXIT ;  /* 0x000000000000794d */ /* 0x000fea0003800000 */
        .weak           $__internal_0_$__cuda_sm3x_div_rn_noftz_f32_slowpath
        .type           $__internal_0_$__cuda_sm3x_div_rn_noftz_f32_slowpath,@function
        .size           $__internal_0_$__cuda_sm3x_div_rn_noftz_f32_slowpath,(.L_x_23 - $__internal_0_$__cuda_sm3x_div_rn_noftz_f32_slowpath)
$__internal_0_$__cuda_sm3x_div_rn_noftz_f32_slowpath:
[--C-:B------:R-:W-:Y:S01]  /*09b0*/  SHF.R.U32.HI R9, RZ, 0x17, R3.reuse ;  /* 0x00000017ff097819 */ /* 0x100fe20000011603 */
[----:B------:R-:W-:Y:S01]  /*09c0*/  BSSY.RECONVERGENT B2, `(.L_x_11) ;  /* 0x0000064000027945 */ /* 0x000fe20003800200 */
[--C-:B------:R-:W-:Y:S01]  /*09d0*/  SHF.R.U32.HI R8, RZ, 0x17, R0.reuse ;  /* 0x00000017ff087819 */ /* 0x100fe20000011600 */
[----:B------:R-:W-:Y:S01]  /*09e0*/  IMAD.MOV.U32 R10, RZ, RZ, R0 ;  /* 0x000000ffff0a7224 */ /* 0x000fe200078e0000 */
[----:B------:R-:W-:Y:S01]  /*09f0*/  LOP3.LUT R9, R9, 0xff, RZ, 0xc0, !PT ;  /* 0x000000ff09097812 */ /* 0x000fe200078ec0ff */
[----:B------:R-:W-:Y:S01]  /*0a00*/  IMAD.MOV.U32 R11, RZ, RZ, R3 ;  /* 0x000000ffff0b7224 */ /* 0x000fe200078e0003 */
[----:B------:R-:W-:-:S03]  /*0a10*/  LOP3.LUT R14, R8, 0xff, RZ, 0xc0, !PT ;  /* 0x000000ff080e7812 */ /* 0x000fc600078ec0ff */
[----:B------:R-:W-:Y:S02]  /*0a20*/  VIADD R12, R9, 0xffffffff ;  /* 0xffffffff090c7836 */ /* 0x000fe40000000000 */
[----:B------:R-:W-:-:S03]  /*0a30*/  VIADD R13, R14, 0xffffffff ;  /* 0xffffffff0e0d7836 */ /* 0x000fc60000000000 */
[----:B------:R-:W-:-:S04]  /*0a40*/  ISETP.GT.U32.AND P0, PT, R12, 0xfd, PT ;  /* 0x000000fd0c00780c */ /* 0x000fc80003f04070 */
[----:B------:R-:W-:-:S13]  /*0a50*/  ISETP.GT.U32.OR P0, PT, R13, 0xfd, P0 ;  /* 0x000000fd0d00780c */ /* 0x000fda0000704470 */
[----:B------:R-:W-:Y:S01]  /*0a60*/  @!P0 IMAD.MOV.U32 R8, RZ, RZ, RZ ;  /* 0x000000ffff088224 */ /* 0x000fe200078e00ff */
[----:B------:R-:W-:Y:S06]  /*0a70*/  @!P0 BRA `(.L_x_12) ;  /* 0x00000000005c8947 */ /* 0x000fec0003800000 */
[----:B------:R-:W-:Y:S02]  /*0a80*/  FSETP.GTU.FTZ.AND P1, PT, |R3|, +INF , PT ;  /* 0x7f8000000300780b */ /* 0x000fe40003f3c200 */
[----:B------:R-:W-:-:S04]  /*0a90*/  FSETP.GTU.FTZ.AND P0, PT, |R0|, +INF , PT ;  /* 0x7f8000000000780b */ /* 0x000fc80003f1c200 */
[----:B------:R-:W-:-:S13]  /*0aa0*/  PLOP3.LUT P0, PT, P0, P1, PT, 0xf8, 0x8f ;  /* 0x00000000008f781c */ /* 0x000fda0000703f70 */
[----:B------:R-:W-:Y:S05]  /*0ab0*/  @P0 BRA `(.L_x_13) ;  /* 0x00000004004c0947 */ /* 0x000fea0003800000 */
[----:B------:R-:W-:-:S13]  /*0ac0*/  LOP3.LUT P0, RZ, R11, 0x7fffffff, R10, 0xc8, !PT ;  /* 0x7fffffff0bff7812 */ /* 0x000fda000780c80a */
[----:B------:R-:W-:Y:S05]  /*0ad0*/  @!P0 BRA `(.L_x_14) ;  /* 0x00000004003c8947 */ /* 0x000fea0003800000 */
[C---:B------:R-:W-:Y:S02]  /*0ae0*/  FSETP.NEU.FTZ.AND P1, PT, |R0|.reuse, +INF , PT ;  /* 0x7f8000000000780b */ /* 0x040fe40003f3d200 */
[----:B------:R-:W-:Y:S02]  /*0af0*/  FSETP.NEU.FTZ.AND P0, PT, |R3|, +INF , PT ;  /* 0x7f8000000300780b */ /* 0x000fe40003f1d200 */
[----:B------:R-:W-:-:S11]  /*0b00*/  FSETP.NEU.FTZ.AND P2, PT, |R0|, +INF , PT ;  /* 0x7f8000000000780b */ /* 0x000fd60003f5d200 */
[----:B------:R-:W-:Y:S05]  /*0b10*/  @!P0 BRA !P1, `(.L_x_14) ;  /* 0x00000004002c8947 */ /* 0x000fea0004800000 */
[----:B------:R-:W-:-:S04]  /*0b20*/  LOP3.LUT P1, RZ, R10, 0x7fffffff, RZ, 0xc0, !PT ;  /* 0x7fffffff0aff7812 */ /* 0x000fc8000782c0ff */
[----:B------:R-:W-:-:S13]  /*0b30*/  PLOP3.LUT P0, PT, P0, P1, PT, 0x2f, 0xf2 ;  /* 0x0000000000f2781c */ /* 0x000fda0000702577 */
[----:B------:R-:W-:Y:S05]  /*0b40*/  @P0 BRA `(.L_x_15) ;  /* 0x0000000400180947 */ /* 0x000fea0003800000 */
[----:B------:R-:W-:-:S04]  /*0b50*/  LOP3.LUT P0, RZ, R11, 0x7fffffff, RZ, 0xc0, !PT ;  /* 0x7fffffff0bff7812 */ /* 0x000fc8000780c0ff */
[----:B------:R-:W-:-:S13]  /*0b60*/  PLOP3.LUT P0, PT, P2, P0, PT, 0x2f, 0xf2 ;  /* 0x0000000000f2781c */ /* 0x000fda0001700577 */
[----:B------:R-:W-:Y:S05]  /*0b70*/  @P0 BRA `(.L_x_16) ;  /* 0x0000000400000947 */ /* 0x000fea0003800000 */
[----:B------:R-:W-:Y:S02]  /*0b80*/  ISETP.GE.AND P0, PT, R13, RZ, PT ;  /* 0x000000ff0d00720c */ /* 0x000fe40003f06270 */
[----:B------:R-:W-:-:S11]  /*0b90*/  ISETP.GE.AND P1, PT, R12, RZ, PT ;  /* 0x000000ff0c00720c */ /* 0x000fd60003f26270 */
[----:B------:R-:W-:Y:S02]  /*0ba0*/  @P0 IMAD.MOV.U32 R8, RZ, RZ, RZ ;  /* 0x000000ffff080224 */ /* 0x000fe400078e00ff */
[----:B------:R-:W-:Y:S01]  /*0bb0*/  @!P0 FFMA R10, R0, 1.84467440737095516160e+19, RZ ;  /* 0x5f800000000a8823 */ /* 0x000fe200000000ff */
[----:B------:R-:W-:Y:S02]  /*0bc0*/  @!P0 IMAD.MOV.U32 R8, RZ, RZ, -0x40 ;  /* 0xffffffc0ff088424 */ /* 0x000fe400078e00ff */
[----:B------:R-:W-:Y:S02]  /*0bd0*/  @!P1 FFMA R11, R3, 1.84467440737095516160e+19, RZ ;  /* 0x5f800000030b9823 */ /* 0x000fe400000000ff */
[----:B------:R-:W-:-:S07]  /*0be0*/  @!P1 VIADD R8, R8, 0x40 ;  /* 0x0000004008089836 */ /* 0x000fce0000000000 */
.L_x_12:
[----:B------:R-:W-:Y:S01]  /*0bf0*/  LEA R0, R9, 0xc0800000, 0x17 ;  /* 0xc080000009007811 */ /* 0x000fe200078eb8ff */
[----:B------:R-:W-:Y:S04]  /*0c00*/  BSSY.RECONVERGENT B3, `(.L_x_17) ;  /* 0x0000036000037945 */ /* 0x000fe80003800200 */
[----:B------:R-:W-:Y:S02]  /*0c10*/  IMAD.IADD R12, R11, 0x1, -R0 ;  /* 0x000000010b0c7824 */ /* 0x000fe400078e0a00 */
[----:B------:R-:W-:Y:S02]  /*0c20*/  VIADD R11, R14, 0xffffff81 ;  /* 0xffffff810e0b7836 */ /* 0x000fe40000000000 */
[----:B------:R-:W0:Y:S01]  /*0c30*/  MUFU.RCP R13, R12 ;  /* 0x0000000c000d7308 */ /* 0x000e220000001000 */
[----:B------:R-:W-:Y:S01]  /*0c40*/  FADD.FTZ R15, -R12, -RZ ;  /* 0x800000ff0c0f7221 */ /* 0x000fe20000010100 */
[C---:B------:R-:W-:Y:S01]  /*0c50*/  IMAD R0, R11.reuse, -0x800000, R10 ;  /* 0xff8000000b007824 */ /* 0x040fe200078e020a */
[----:B------:R-:W-:-:S05]  /*0c60*/  IADD3 R11, PT, PT, R11, 0x7f, -R9 ;  /* 0x0000007f0b0b7810 */ /* 0x000fca0007ffe809 */
[----:B------:R-:W-:Y:S02]  /*0c70*/  IMAD.IADD R11, R11, 0x1, R8 ;  /* 0x000000010b0b7824 */ /* 0x000fe400078e0208 */
[----:B0-----:R-:W-:-:S04]  /*0c80*/  FFMA R14, R13, R15, 1 ;  /* 0x3f8000000d0e7423 */ /* 0x001fc8000000000f */
[----:B------:R-:W-:-:S04]  /*0c90*/  FFMA R17, R13, R14, R13 ;  /* 0x0000000e0d117223 */ /* 0x000fc8000000000d */
[----:B------:R-:W-:-:S04]  /*0ca0*/  FFMA R10, R0, R17, RZ ;  /* 0x00000011000a7223 */ /* 0x000fc800000000ff */
[----:B------:R-:W-:-:S04]  /*0cb0*/  FFMA R13, R15, R10, R0 ;  /* 0x0000000a0f0d7223 */ /* 0x000fc80000000000 */
[----:B------:R-:W-:-:S04]  /*0cc0*/  FFMA R14, R17, R13, R10 ;  /* 0x0000000d110e7223 */ /* 0x000fc8000000000a */
[----:B------:R-:W-:-:S04]  /*0cd0*/  FFMA R15, R15, R14, R0 ;  /* 0x0000000e0f0f7223 */ /* 0x000fc80000000000 */
[----:B------:R-:W-:-:S05]  /*0ce0*/  FFMA R0, R17, R15, R14 ;  /* 0x0000000f11007223 */ /* 0x000fca000000000e */
[----:B------:R-:W-:-:S04]  /*0cf0*/  SHF.R.U32.HI R9, RZ, 0x17, R0 ;  /* 0x00000017ff097819 */ /* 0x000fc80000011600 */
[----:B------:R-:W-:-:S05]  /*0d00*/  LOP3.LUT R9, R9, 0xff, RZ, 0xc0, !PT ;  /* 0x000000ff09097812 */ /* 0x000fca00078ec0ff */
[----:B------:R-:W-:-:S04]  /*0d10*/  IMAD.IADD R12, R9, 0x1, R11 ;  /* 0x00000001090c7824 */ /* 0x000fc800078e020b */
[----:B------:R-:W-:-:S05]  /*0d20*/  VIADD R8, R12, 0xffffffff ;  /* 0xffffffff0c087836 */ /* 0x000fca0000000000 */
[----:B------:R-:W-:-:S13]  /*0d30*/  ISETP.GE.U32.AND P0, PT, R8, 0xfe, PT ;  /* 0x000000fe0800780c */ /* 0x000fda0003f06070 */
[----:B------:R-:W-:Y:S05]  /*0d40*/  @!P0 BRA `(.L_x_18) ;  /* 0x0000000000808947 */ /* 0x000fea0003800000 */
[----:B------:R-:W-:-:S13]  /*0d50*/  ISETP.GT.AND P0, PT, R12, 0xfe, PT ;  /* 0x000000fe0c00780c */ /* 0x000fda0003f04270 */
[----:B------:R-:W-:Y:S05]  /*0d60*/  @P0 BRA `(.L_x_19) ;  /* 0x00000000006c0947 */ /* 0x000fea0003800000 */
[----:B------:R-:W-:-:S13]  /*0d70*/  ISETP.GE.AND P0, PT, R12, 0x1, PT ;  /* 0x000000010c00780c */ /* 0x000fda0003f06270 */
[----:B------:R-:W-:Y:S05]  /*0d80*/  @P0 BRA `(.L_x_20) ;  /* 0x0000000000740947 */ /* 0x000fea0003800000 */
[----:B------:R-:W-:Y:S02]  /*0d90*/  ISETP.GE.AND P0, PT, R12, -0x18, PT ;  /* 0xffffffe80c00780c */ /* 0x000fe40003f06270 */
[----:B------:R-:W-:-:S11]  /*0da0*/  LOP3.LUT R0, R0, 0x80000000, RZ, 0xc0, !PT ;  /* 0x8000000000007812 */ /* 0x000fd600078ec0ff */
[----:B------:R-:W-:Y:S05]  /*0db0*/  @!P0 BRA `(.L_x_20) ;  /* 0x0000000000688947 */ /* 0x000fea0003800000 */
[CCC-:B------:R-:W-:Y:S01]  /*0dc0*/  FFMA.RZ R8, R17.reuse, R15.reuse, R14.reuse ;  /* 0x0000000f11087223 */ /* 0x1c0fe2000000c00e */
[C---:B------:R-:W-:Y:S02]  /*0dd0*/  VIADD R11, R12.reuse, 0x20 ;  /* 0x000000200c0b7836 */ /* 0x040fe40000000000 */
[CCC-:B------:R-:W-:Y:S01]  /*0de0*/  FFMA.RM R9, R17.reuse, R15.reuse, R14.reuse ;  /* 0x0000000f11097223 */ /* 0x1c0fe2000000400e */
[----:B------:R-:W-:Y:S02]  /*0df0*/  ISETP.NE.AND P2, PT, R12, RZ, PT ;  /* 0x000000ff0c00720c */ /* 0x000fe40003f45270 */
[----:B------:R-:W-:Y:S01]  /*0e00*/  LOP3.LUT R10, R8, 0x7fffff, RZ, 0xc0, !PT ;  /* 0x007fffff080a7812 */ /* 0x000fe200078ec0ff */
[----:B------:R-:W-:Y:S01]  /*0e10*/  FFMA.RP R8, R17, R15, R14 ;  /* 0x0000000f11087223 */ /* 0x000fe2000000800e */
[----:B------:R-:W-:Y:S01]  /*0e20*/  ISETP.NE.AND P1, PT, R12, RZ, PT ;  /* 0x000000ff0c00720c */ /* 0x000fe20003f25270 */
[----:B------:R-:W-:Y:S01]  /*0e30*/  IMAD.MOV R12, RZ, RZ, -R12 ;  /* 0x000000ffff0c7224 */ /* 0x000fe200078e0a0c */
[----:B------:R-:W-:-:S02]  /*0e40*/  LOP3.LUT R10, R10, 0x800000, RZ, 0xfc, !PT ;  /* 0x008000000a0a7812 */ /* 0x000fc400078efcff */
[----:B------:R-:W-:Y:S02]  /*0e50*/  FSETP.NEU.FTZ.AND P0, PT, R8, R9, PT ;  /* 0x000000090800720b */ /* 0x000fe40003f1d000 */
[----:B------:R-:W-:Y:S02]  /*0e60*/  SHF.L.U32 R11, R10, R11, RZ ;  /* 0x0000000b0a0b7219 */ /* 0x000fe400000006ff */
[----:B------:R-:W-:Y:S02]  /*0e70*/  SEL R9, R12, RZ, P2 ;  /* 0x000000ff0c097207 */ /* 0x000fe40001000000 */
[----:B------:R-:W-:Y:S02]  /*0e80*/  ISETP.NE.AND P1, PT, R11, RZ, P1 ;  /* 0x000000ff0b00720c */ /* 0x000fe40000f25270 */
[----:B------:R-:W-:Y:S02]  /*0e90*/  SHF.R.U32.HI R9, RZ, R9, R10 ;  /* 0x00000009ff097219 */ /* 0x000fe4000001160a */
[----:B------:R-:W-:-:S02]  /*0ea0*/  PLOP3.LUT P0, PT, P0, P1, PT, 0xf8, 0x8f ;  /* 0x00000000008f781c */ /* 0x000fc40000703f70 */
[----:B------:R-:W-:Y:S02]  /*0eb0*/  SHF.R.U32.HI R11, RZ, 0x1, R9 ;  /* 0x00000001ff0b7819 */ /* 0x000fe40000011609 */
[----:B------:R-:W-:-:S04]  /*0ec0*/  SEL R8, RZ, 0x1, !P0 ;  /* 0x00000001ff087807 */ /* 0x000fc80004000000 */
[----:B------:R-:W-:-:S04]  /*0ed0*/  LOP3.LUT R8, R8, 0x1, R11, 0xf8, !PT ;  /* 0x0000000108087812 */ /* 0x000fc800078ef80b */
[----:B------:R-:W-:-:S05]  /*0ee0*/  LOP3.LUT R8, R8, R9, RZ, 0xc0, !PT ;  /* 0x0000000908087212 */ /* 0x000fca00078ec0ff */
[----:B------:R-:W-:-:S05]  /*0ef0*/  IMAD.IADD R11, R11, 0x1, R8 ;  /* 0x000000010b0b7824 */ /* 0x000fca00078e0208 */
[----:B------:R-:W-:Y:S01]  /*0f00*/  LOP3.LUT R0, R11, R0, RZ, 0xfc, !PT ;  /* 0x000000000b007212 */ /* 0x000fe200078efcff */
[----:B------:R-:W-:Y:S06]  /*0f10*/  BRA `(.L_x_20) ;  /* 0x0000000000107947 */ /* 0x000fec0003800000 */
.L_x_19:
[----:B------:R-:W-:-:S04]  /*0f20*/  LOP3.LUT R0, R0, 0x80000000, RZ, 0xc0, !PT ;  /* 0x8000000000007812 */ /* 0x000fc800078ec0ff */
[----:B------:R-:W-:Y:S01]  /*0f30*/  LOP3.LUT R0, R0, 0x7f800000, RZ, 0xfc, !PT ;  /* 0x7f80000000007812 */ /* 0x000fe200078efcff */
[----:B------:R-:W-:Y:S06]  /*0f40*/  BRA `(.L_x_20) ;  /* 0x0000000000047947 */ /* 0x000fec0003800000 */
.L_x_18:
[----:B------:R-:W-:-:S07]  /*0f50*/  IMAD R0, R11, 0x800000, R0 ;  /* 0x008000000b007824 */ /* 0x000fce00078e0200 */
.L_x_20:
[----:B------:R-:W-:Y:S05]  /*0f60*/  BSYNC.RECONVERGENT B3 ;  /* 0x0000000000037941 */ /* 0x000fea0003800200 */
.L_x_17:
[----:B------:R-:W-:Y:S05]  /*0f70*/  BRA `(.L_x_21) ;  /* 0x0000000000207947 */ /* 0x000fea0003800000 */
.L_x_16:
[----:B------:R-:W-:-:S04]  /*0f80*/  LOP3.LUT R0, R11, 0x80000000, R10, 0x48, !PT ;  /* 0x800000000b007812 */ /* 0x000fc800078e480a */
[----:B------:R-:W-:Y:S01]  /*0f90*/  LOP3.LUT R0, R0, 0x7f800000, RZ, 0xfc, !PT ;  /* 0x7f80000000007812 */ /* 0x000fe200078efcff */
[----:B------:R-:W-:Y:S06]  /*0fa0*/  BRA `(.L_x_21) ;  /* 0x0000000000147947 */ /* 0x000fec0003800000 */
.L_x_15:
[----:B------:R-:W-:Y:S01]  /*0fb0*/  LOP3.LUT R0, R11, 0x80000000, R10, 0x48, !PT ;  /* 0x800000000b007812 */ /* 0x000fe200078e480a */
[----:B------:R-:W-:Y:S06]  /*0fc0*/  BRA `(.L_x_21) ;  /* 0x00000000000c7947 */ /* 0x000fec0003800000 */
.L_x_14:
[----:B------:R-:W0:Y:S01]  /*0fd0*/  MUFU.RSQ R0, -QNAN ;  /* 0xffc0000000007908 */ /* 0x000e220000001400 */
[----:B------:R-:W-:Y:S05]  /*0fe0*/  BRA `(.L_x_21) ;  /* 0x0000000000047947 */ /* 0x000fea0003800000 */
.L_x_13:
[----:B------:R-:W-:-:S07]  /*0ff0*/  FADD.FTZ R0, R0, R3 ;  /* 0x0000000300007221 */ /* 0x000fce0000010000 */
.L_x_21:
[----:B------:R-:W-:Y:S05]  /*1000*/  BSYNC.RECONVERGENT B2 ;  /* 0x0000000000027941 */ /* 0x000fea0003800200 */
.L_x_11:
[----:B------:R-:W-:Y:S02]  /*1010*/  IMAD.MOV.U32 R8, RZ, RZ, R6 ;  /* 0x000000ffff087224 */ /* 0x000fe400078e0006 */
[----:B------:R-:W-:-:S04]  /*1020*/  IMAD.MOV.U32 R9, RZ, RZ, 0x0 ;  /* 0x00000000ff097424 */ /* 0x000fc800078e00ff */
[----:B0-----:R-:W-:Y:S05]  /*1030*/  RET.REL.NODEC R8 `(_Z22quantize_to_nf4_kernelPKfPhPfi) ;  /* 0xffffffec08f07950 */ /* 0x001fea0003c3ffff */
.L_x_22:
        /* <DEDUP_REMOVED lines=12> */
.L_x_23:


//--------------------- .nv.shared._Z26dequantize_from_nf4_kernelPKhPfPKfi --------------------------
	.section	.nv.shared._Z26dequantize_from_nf4_kernelPKhPfPKfi,"aw",@nobits
	.sectionflags	@""
	.align	16
	.zero		1024


//--------------------- .nv.shared.reserved.0     --------------------------
	.section	.nv.shared.reserved.0,"aw",@nobits
	.weak		__nv_reservedSMEM_offset_0_alias
	.size		__nv_reservedSMEM_offset_0_alias, 0, 64
	.other		__nv_reservedSMEM_offset_0_alias,@"STO_CUDA_RESERVED_SHARED STV_DEFAULT"
__nv_reservedSMEM_offset_0_alias:
	.zero		0
	.zero		64


//--------------------- .nv.shared._Z22quantize_to_nf4_kernelPKfPhPfi --------------------------
	.section	.nv.shared._Z22quantize_to_nf4_kernelPKfPhPfi,"aw",@nobits
	.sectionflags	@""
	.align	16
	.zero		1024


//--------------------- .nv.constant0._Z26dequantize_from_nf4_kernelPKhPfPKfi --------------------------
	.section	.nv.constant0._Z26dequantize_from_nf4_kernelPKhPfPKfi,"a",@progbits
	.sectionflags	@""
	.align	4
.nv.constant0._Z26dequantize_from_nf4_kernelPKhPfPKfi:
	.zero		924


//--------------------- .nv.constant0._Z22quantize_to_nf4_kernelPKfPhPfi --------------------------
	.section	.nv.constant0._Z22quantize_to_nf4_kernelPKfPhPfi,"a",@progbits
	.sectionflags	@""
	.align	4
.nv.constant0._Z22quantize_to_nf4_kernelPKfPhPfi:
	.zero		924


//--------------------- SYMBOLS --------------------------

	.type		.nv.reservedSmem.offset0,@object
	.size		.nv.reservedSmem.offset0,0x4
	.type		.nv.reservedSmem.cap,@object
	.size		.nv.reservedSmem.cap,0x4
